//
// Generated by NVIDIA NVVM Compiler
//
// Compiler Build ID: CL-36424714
// Cuda compilation tools, release 13.0, V13.0.88
// Based on NVVM 20.0.0
//

.version 9.0
.target sm_100
.address_size 64

	// .globl	_Z10HelloWorldv
.extern .func  (.param .b32 func_retval0) vprintf
(
	.param .b64 vprintf_param_0,
	.param .b64 vprintf_param_1
)
;
.global .align 1 .b8 $str[28] = {105, 32, 61, 32, 37, 100, 44, 32, 116, 104, 114, 101, 97, 100, 32, 37, 100, 44, 32, 98, 108, 111, 99, 107, 32, 37, 100};
.global .align 1 .b8 $str$1[13] = {72, 101, 108, 108, 111, 32, 87, 111, 114, 108, 100, 10};

.visible .entry _Z10HelloWorldv()
{
	.local .align 8 .b8 	__local_depot0[16];
	.reg .b64 	%SP;
	.reg .b64 	%SPL;
	.reg .b32 	%r<9>;
	.reg .b64 	%rd<7>;

	mov.u64 	%SPL, __local_depot0;
	cvta.local.u64 	%SP, %SPL;
	add.u64 	%rd1, %SP, 0;
	add.u64 	%rd2, %SPL, 0;
	mov.u32 	%r1, %ctaid.x;
	mov.u32 	%r2, %ntid.x;
	mov.u32 	%r3, %tid.x;
	mad.lo.s32 	%r4, %r1, %r2, %r3;
	st.local.v2.u32 	[%rd2], {%r4, %r3};
	st.local.u32 	[%rd2+8], %r1;
	mov.u64 	%rd3, $str;
	cvta.global.u64 	%rd4, %rd3;
	{ // callseq 0, 0
	.param .b64 param0;
	st.param.b64 	[param0], %rd4;
	.param .b64 param1;
	st.param.b64 	[param1], %rd1;
	.param .b32 retval0;
	call.uni (retval0), 
	vprintf, 
	(
	param0, 
	param1
	);
	ld.param.b32 	%r5, [retval0];
	} // callseq 0
	mov.u64 	%rd5, $str$1;
	cvta.global.u64 	%rd6, %rd5;
	{ // callseq 1, 0
	.param .b64 param0;
	st.param.b64 	[param0], %rd6;
	.param .b64 param1;
	st.param.b64 	[param1], 0;
	.param .b32 retval0;
	call.uni (retval0), 
	vprintf, 
	(
	param0, 
	param1
	);
	ld.param.b32 	%r7, [retval0];
	} // callseq 1
	ret;

}


// ===== COMPILED SASS (sm_100) =====

	.target	sm_100

	.elftype	@"ET_EXEC"


//--------------------- .note.nv.tkinfo           --------------------------
	.section	.note.nv.tkinfo,"",@"SHT_NOTE"
	.sectionflags	@"SHF_NOTE_NV_TKINFO"
	.tkinfo
        /*0018*/ 	.word	0x00000002
        /*0030*/ 	.string	""
        /*0030*/ 	.string	"ptxas"
        /*0030*/ 	.string	"Cuda compilation tools, release 13.0, V13.0.88"
        /*0030*/ 	.string	"Build cuda_13.0.r13.0/compiler.36424714_0"
        /*0030*/ 	.string	"-arch sm_100 -m 64 "



//--------------------- .note.nv.cuinfo           --------------------------
	.section	.note.nv.cuinfo,"",@"SHT_NOTE"
	.sectionflags	@"SHF_NOTE_NV_CUINFO"
        /*0018*/ 	.short	0x0002
        /*001a*/ 	.short	0x0064
        /*001c*/ 	.short	0x0082
	.zero		2


//--------------------- .nv.info                  --------------------------
	.section	.nv.info,"",@"SHT_CUDA_INFO"
	.align	4


	//----- nvinfo : EIATTR_REGCOUNT
	.align		4
        /*0000*/ 	.byte	0x04, 0x2f
        /*0002*/ 	.short	(.L_3 - .L_2)
	.align		4
.L_2:
        /*0004*/ 	.word	index@(_Z10HelloWorldv)
        /*0008*/ 	.word	0x00000018


	//----- nvinfo : EIATTR_FRAME_SIZE
	.align		4
.L_3:
        /*000c*/ 	.byte	0x04, 0x11
        /*000e*/ 	.short	(.L_5 - .L_4)
	.align		4
.L_4:
        /*0010*/ 	.word	index@(_Z10HelloWorldv)
        /*0014*/ 	.word	0x00000010


	//----- nvinfo : EIATTR_MIN_STACK_SIZE
	.align		4
.L_5:
        /*0018*/ 	.byte	0x04, 0x12
        /*001a*/ 	.short	(.L_7 - .L_6)
	.align		4
.L_6:
        /*001c*/ 	.word	index@(_Z10HelloWorldv)
        /*0020*/ 	.word	0x00000010
.L_7:


//--------------------- .nv.compat                --------------------------
	.section	.nv.compat,"",@"SHT_CUDA_COMPAT_INFO"
	.align	4
        /*0000*/ 	.byte	0x02, 0x09, 0x00, 0x00, 0x02, 0x02, 0x01, 0x00, 0x02, 0x05, 0x05, 0x00, 0x03, 0x07, 0x01, 0x01
        /*0010*/ 	.byte	0x02, 0x03, 0x00, 0x00, 0x02, 0x06, 0x01, 0x00, 0x04, 0x0b, 0x08, 0x00, 0x09, 0x00, 0x00, 0x00
        /*0020*/ 	.byte	0x00, 0x00, 0x00, 0x00


//--------------------- .nv.info._Z10HelloWorldv  --------------------------
	.section	.nv.info._Z10HelloWorldv,"",@"SHT_CUDA_INFO"
	.sectionflags	@""
	.align	4


	//----- nvinfo : EIATTR_CUDA_API_VERSION
	.align		4
        /*0000*/ 	.byte	0x04, 0x37
        /*0002*/ 	.short	(.L_9 - .L_8)
.L_8:
        /*0004*/ 	.word	0x00000082


	//----- nvinfo : EIATTR_SPARSE_MMA_MASK
	.align		4
.L_9:
        /*0008*/ 	.byte	0x03, 0x50
        /*000a*/ 	.short	0x0000


	//----- nvinfo : EIATTR_MAXREG_COUNT
	.align		4
        /*000c*/ 	.byte	0x03, 0x1b
        /*000e*/ 	.short	0x00ff


	//----- nvinfo : EIATTR_EXTERNS
	.align		4
        /*0010*/ 	.byte	0x04, 0x0f
        /*0012*/ 	.short	(.L_11 - .L_10)


	//   ....[0]....
	.align		4
.L_10:
        /*0014*/ 	.word	index@(vprintf)


	//----- nvinfo : EIATTR_MERCURY_ISA_VERSION
	.align		4
.L_11:
        /*0018*/ 	.byte	0x03, 0x5f
        /*001a*/ 	.short	0x0101


	//----- nvinfo : EIATTR_VRC_CTA_INIT_COUNT
	.align		4
        /*001c*/ 	.byte	0x02, 0x4a
	.zero		1
	.zero		1


	//----- nvinfo : EIATTR_SYSCALL_OFFSETS
	.align		4
        /*0020*/ 	.byte	0x04, 0x46
        /*0022*/ 	.short	(.L_13 - .L_12)


	//   ....[0]....
.L_12:
        /*0024*/ 	.word	0x00000120


	//   ....[1]....
        /*0028*/ 	.word	0x00000190


	//----- nvinfo : EIATTR_EXIT_INSTR_OFFSETS
	.align		4
.L_13:
        /*002c*/ 	.byte	0x04, 0x1c
        /*002e*/ 	.short	(.L_15 - .L_14)


	//   ....[0]....
.L_14:
        /*0030*/ 	.word	0x000001a0


	//----- nvinfo : EIATTR_SW_WAR
	.align		4
.L_15:
        /*0034*/ 	.byte	0x04, 0x36
        /*0036*/ 	.short	(.L_17 - .L_16)
.L_16:
        /*0038*/ 	.word	0x00000008
.L_17:


//--------------------- .nv.callgraph             --------------------------
	.section	.nv.callgraph,"",@"SHT_CUDA_CALLGRAPH"
	.align	4
	.sectionentsize	8
	.align		4
        /*0000*/ 	.word	0x00000000
	.align		4
        /*0004*/ 	.word	0xffffffff
	.align		4
        /*0008*/ 	.word	index@(_Z10HelloWorldv)
	.align		4
        /*000c*/ 	.word	index@(vprintf)
	.align		4
        /*0010*/ 	.word	0x00000000
	.align		4
        /*0014*/ 	.word	0xfffffffe
	.align		4
        /*0018*/ 	.word	0x00000000
	.align		4
        /*001c*/ 	.word	0xfffffffd
	.align		4
        /*0020*/ 	.word	0x00000000
	.align		4
        /*0024*/ 	.word	0xfffffffc


//--------------------- .nv.constant4             --------------------------
	.section	.nv.constant4,"a",@progbits
	.align	8
	.align		8
.nv.constant4:
        /*0000*/ 	.dword	vprintf
	.align		8
        /*0008*/ 	.dword	$str
	.align		8
        /*0010*/ 	.dword	$str$1


//--------------------- .text._Z10HelloWorldv     --------------------------
	.section	.text._Z10HelloWorldv,"ax",@progbits
	.align	128
        .global         _Z10HelloWorldv
        .type           _Z10HelloWorldv,@function
        .size           _Z10HelloWorldv,(.L_x_3 - _Z10HelloWorldv)
        .other          _Z10HelloWorldv,@"STO_CUDA_ENTRY STV_DEFAULT"
_Z10HelloWorldv:
.text._Z10HelloWorldv:
[----:B------:R-:W0:Y:S01]  /*0000*/  LDC R1, c[0x0][0x37c] ;  /* 0x0000df00ff017b82 */ /* 0x000e220000000800 */
[----:B------:R-:W1:Y:S01]  /*0010*/  S2R R0, SR_CTAID.X ;  /* 0x0000000000007919 */ /* 0x000e620000002500 */
[----:B------:R-:W2:Y:S01]  /*0020*/  LDCU UR5, c[0x0][0x2fc] ;  /* 0x00005f80ff0577ac */ /* 0x000ea20008000800 */
[----:B0-----:R-:W-:Y:S01]  /*0030*/  VIADD R1, R1, 0xfffffff0 ;  /* 0xfffffff001017836 */ /* 0x001fe20000000000 */
[----:B------:R-:W-:Y:S01]  /*0040*/  MOV R16, 0x0 ;  /* 0x0000000000107802 */ /* 0x000fe20000000f00 */
[----:B------:R-:W0:Y:S01]  /*0050*/  S2R R3, SR_TID.X ;  /* 0x0000000000037919 */ /* 0x000e220000002100 */
[----:B------:R-:W0:Y:S02]  /*0060*/  LDCU UR6, c[0x0][0x360] ;  /* 0x00006c00ff0677ac */ /* 0x000e240008000800 */
[----:B------:R3:W4:Y:S01]  /*0070*/  LDC.64 R8, c[0x4][R16] ;  /* 0x0100000010087b82 */ /* 0x0007220000000a00 */
[----:B------:R-:W5:Y:S02]  /*0080*/  LDCU UR4, c[0x0][0x2f8] ;  /* 0x00005f00ff0477ac */ /* 0x000f640008000800 */
[----:B-----5:R-:W-:-:S04]  /*0090*/  IADD3 R6, P0, PT, R1, UR4, RZ ;  /* 0x0000000401067c10 */ /* 0x020fc8000ff1e0ff */
[----:B--2---:R-:W-:Y:S01]  /*00a0*/  IADD3.X R7, PT, PT, RZ, UR5, RZ, P0, !PT ;  /* 0x00000005ff077c10 */ /* 0x004fe200087fe4ff */
[----:B-1----:R3:W-:Y:S01]  /*00b0*/  STL [R1+0x8], R0 ;  /* 0x0000080001007387 */ /* 0x0027e20000100800 */
[----:B0-----:R-:W-:Y:S01]  /*00c0*/  IMAD R2, R0, UR6, R3 ;  /* 0x0000000600027c24 */ /* 0x001fe2000f8e0203 */
[----:B------:R-:W0:Y:S04]  /*00d0*/  LDCU.64 UR6, c[0x4][0x8] ;  /* 0x01000100ff0677ac */ /* 0x000e280008000a00 */
[----:B------:R3:W-:Y:S01]  /*00e0*/  STL.64 [R1], R2 ;  /* 0x0000000201007387 */ /* 0x0007e20000100a00 */
[----:B0-----:R-:W-:Y:S02]  /*00f0*/  IMAD.U32 R4, RZ, RZ, UR6 ;  /* 0x00000006ff047e24 */ /* 0x001fe4000f8e00ff */
[----:B---34-:R-:W-:-:S07]  /*0100*/  IMAD.U32 R5, RZ, RZ, UR7 ;  /* 0x00000007ff057e24 */ /* 0x018fce000f8e00ff */
[----:B------:R-:W-:-:S07]  /*0110*/  LEPC R20, `(.L_x_0) ;  /* 0x000000001014794e */ /* 0x000fce0000000000 */
[----:B------:R-:W-:Y:S05]  /*0120*/  CALL.ABS.NOINC R8 ;  /* 0x0000000008007343 */ /* 0x000fea0003c00000 */
.L_x_0:
[----:B------:R-:W0:Y:S01]  /*0130*/  LDC.64 R16, c[0x4][R16] ;  /* 0x0100000010107b82 */ /* 0x000e220000000a00 */
[----:B------:R-:W1:Y:S01]  /*0140*/  LDCU.64 UR4, c[0x4][0x10] ;  /* 0x01000200ff0477ac */ /* 0x000e620008000a00 */
[----:B------:R-:W-:Y:S01]  /*0150*/  CS2R R6, SRZ ;  /* 0x0000000000067805 */ /* 0x000fe2000001ff00 */
[----:B-1----:R-:W-:Y:S01]  /*0160*/  IMAD.U32 R4, RZ, RZ, UR4 ;  /* 0x00000004ff047e24 */ /* 0x002fe2000f8e00ff */
[----:B------:R-:W-:-:S07]  /*0170*/  MOV R5, UR5 ;  /* 0x0000000500057c02 */ /* 0x000fce0008000f00 */
[----:B------:R-:W-:-:S07]  /*0180*/  LEPC R20, `(.L_x_1) ;  /* 0x000000001014794e */ /* 0x000fce0000000000 */
[----:B0-----:R-:W-:Y:S05]  /*0190*/  CALL.ABS.NOINC R16 ;  /* 0x0000000010007343 */ /* 0x001fea0003c00000 */
.L_x_1:
[----:B------:R-:W-:Y:S05]  /*01a0*/  EXIT ;  /* 0x000000000000794d */ /* 0x000fea0003800000 */
.L_x_2:
[----:B------:R-:W-:-:S00]  /*01b0*/  BRA `(.L_x_2) ;  /* 0xfffffffc00fc7947 */ /* 0x000fc0000383ffff */
[----:B------:R-:W-:-:S00]  /*01c0*/  NOP ;  /* 0x0000000000007918 */ /* 0x000fc00000000000 */
        /* <DEDUP_REMOVED lines=11> */
.L_x_3:


//--------------------- .nv.global.init           --------------------------
	.section	.nv.global.init,"aw",@progbits
.nv.global.init:
	.type		$str$1,@object
	.size		$str$1,($str - $str$1)
$str$1:
        /*0000*/ 	.byte	0x48, 0x65, 0x6c, 0x6c, 0x6f, 0x20, 0x57, 0x6f, 0x72, 0x6c, 0x64, 0x0a, 0x00
	.type		$str,@object
	.size		$str,(.L_0 - $str)
$str:
        /*000d*/ 	.byte	0x69, 0x20, 0x3d, 0x20, 0x25, 0x64, 0x2c, 0x20, 0x74, 0x68, 0x72, 0x65, 0x61, 0x64, 0x20, 0x25
        /*001d*/ 	.byte	0x64, 0x2c, 0x20, 0x62, 0x6c, 0x6f, 0x63, 0x6b, 0x20, 0x25, 0x64, 0x00
.L_0:


//--------------------- .nv.shared.reserved.0     --------------------------
	.section	.nv.shared.reserved.0,"aw",@nobits
	.weak		__nv_reservedSMEM_offset_0_alias
	.size		__nv_reservedSMEM_offset_0_alias, 0, 64
	.other		__nv_reservedSMEM_offset_0_alias,@"STO_CUDA_RESERVED_SHARED STV_DEFAULT"
__nv_reservedSMEM_offset_0_alias:
	.zero		0
	.zero		64


//--------------------- .nv.constant0._Z10HelloWorldv --------------------------
	.section	.nv.constant0._Z10HelloWorldv,"a",@progbits
	.sectionflags	@""
	.align	4
.nv.constant0._Z10HelloWorldv:
	.zero		896


//--------------------- SYMBOLS --------------------------

	.type		.nv.reservedSmem.offset0,@object
	.size		.nv.reservedSmem.offset0,0x4
	.type		vprintf,@function
